//
// Generated by NVIDIA NVVM Compiler
//
// Compiler Build ID: CL-36424714
// Cuda compilation tools, release 13.0, V13.0.88
// Based on NVVM 20.0.0
//

.version 9.0
.target sm_100
.address_size 64

	// .globl	_Z7fillOneiPf

.visible .entry _Z7fillOneiPf(
	.param .u32 _Z7fillOneiPf_param_0,
	.param .u64 .ptr .align 1 _Z7fillOneiPf_param_1
)
{
	.reg .pred 	%p<2>;
	.reg .b32 	%r<7>;
	.reg .b64 	%rd<5>;

	ld.param.u32 	%r2, [_Z7fillOneiPf_param_0];
	ld.param.u64 	%rd1, [_Z7fillOneiPf_param_1];
	mov.u32 	%r3, %ctaid.x;
	mov.u32 	%r4, %ntid.x;
	mov.u32 	%r5, %tid.x;
	mad.lo.s32 	%r1, %r3, %r4, %r5;
	setp.ge.s32 	%p1, %r1, %r2;
	@%p1 bra 	$L__BB0_2;
	cvta.to.global.u64 	%rd2, %rd1;
	mul.wide.s32 	%rd3, %r1, 4;
	add.s64 	%rd4, %rd2, %rd3;
	mov.b32 	%r6, 1065353216;
	st.global.u32 	[%rd4], %r6;
$L__BB0_2:
	ret;

}
	// .globl	_Z9prefixSumiPfif
.visible .entry _Z9prefixSumiPfif(
	.param .u32 _Z9prefixSumiPfif_param_0,
	.param .u64 .ptr .align 1 _Z9prefixSumiPfif_param_1,
	.param .u32 _Z9prefixSumiPfif_param_2,
	.param .f32 _Z9prefixSumiPfif_param_3
)
{
	.reg .pred 	%p<11>;
	.reg .b32 	%r<50>;
	.reg .b32 	%f<12>;
	.reg .b64 	%rd<17>;

	ld.param.u32 	%r26, [_Z9prefixSumiPfif_param_0];
	ld.param.u64 	%rd3, [_Z9prefixSumiPfif_param_1];
	ld.param.u32 	%r27, [_Z9prefixSumiPfif_param_2];
	ld.param.f32 	%f1, [_Z9prefixSumiPfif_param_3];
	cvta.to.global.u64 	%rd1, %rd3;
	mov.u32 	%r29, %ctaid.x;
	mov.u32 	%r1, %ntid.x;
	mov.u32 	%r30, %tid.x;
	mad.lo.s32 	%r2, %r29, %r1, %r30;
	cvt.rpi.f32.f32 	%f2, %f1;
	cvt.rzi.s32.f32 	%r44, %f2;
	setp.lt.s32 	%p1, %r27, 1;
	mov.b32 	%r43, 1;
	@%p1 bra 	$L__BB1_7;
	mov.b32 	%r43, 1;
	mov.b32 	%r40, 0;
$L__BB1_2:
	setp.lt.s32 	%p2, %r44, 1;
	@%p2 bra 	$L__BB1_6;
	shl.b32 	%r7, %r43, 1;
	mov.b32 	%r45, 0;
	cvt.s64.s32 	%rd7, %r43;
$L__BB1_4:
	mad.lo.s32 	%r34, %r45, %r1, %r2;
	mul.lo.s32 	%r11, %r7, %r34;
	setp.gt.s32 	%p3, %r11, %r26;
	@%p3 bra 	$L__BB1_6;
	cvt.s64.s32 	%rd4, %r11;
	mul.wide.s32 	%rd5, %r11, 4;
	add.s64 	%rd6, %rd1, %rd5;
	ld.global.f32 	%f3, [%rd6+-4];
	sub.s64 	%rd8, %rd4, %rd7;
	shl.b64 	%rd9, %rd8, 2;
	add.s64 	%rd10, %rd1, %rd9;
	ld.global.f32 	%f4, [%rd10+-4];
	add.f32 	%f5, %f3, %f4;
	st.global.f32 	[%rd6+-4], %f5;
	add.s32 	%r45, %r45, 1;
	setp.ne.s32 	%p4, %r45, %r44;
	@%p4 bra 	$L__BB1_4;
$L__BB1_6:
	bar.sync 	0;
	shl.b32 	%r43, %r43, 1;
	cvt.rn.f32.s32 	%f6, %r44;
	mul.f32 	%f7, %f6, 0f3F000000;
	cvt.rpi.f32.f32 	%f8, %f7;
	cvt.rzi.s32.f32 	%r44, %f8;
	add.s32 	%r40, %r40, 1;
	setp.eq.s32 	%p5, %r40, %r27;
	@%p5 bra 	$L__BB1_7;
	bra.uni 	$L__BB1_2;
$L__BB1_7:
	setp.lt.s32 	%p6, %r27, 1;
	@%p6 bra 	$L__BB1_14;
	mov.b32 	%r46, 0;
$L__BB1_9:
	mov.u32 	%r18, %r43;
	shr.s32 	%r43, %r18, 1;
	shl.b32 	%r44, %r44, 1;
	setp.lt.s32 	%p7, %r44, 1;
	@%p7 bra 	$L__BB1_13;
	and.b32  	%r21, %r18, -2;
	cvt.s64.s32 	%rd2, %r43;
	mov.b32 	%r49, 0;
$L__BB1_11:
	mad.lo.s32 	%r37, %r49, %r1, %r2;
	mul.lo.s32 	%r23, %r21, %r37;
	add.s32 	%r38, %r23, %r43;
	add.s32 	%r39, %r38, -1;
	setp.ge.s32 	%p8, %r39, %r26;
	@%p8 bra 	$L__BB1_13;
	cvt.s64.s32 	%rd11, %r23;
	add.s64 	%rd12, %rd11, %rd2;
	shl.b64 	%rd13, %rd12, 2;
	add.s64 	%rd14, %rd1, %rd13;
	ld.global.f32 	%f9, [%rd14+-4];
	mul.wide.s32 	%rd15, %r23, 4;
	add.s64 	%rd16, %rd1, %rd15;
	ld.global.f32 	%f10, [%rd16+-4];
	add.f32 	%f11, %f9, %f10;
	st.global.f32 	[%rd14+-4], %f11;
	add.s32 	%r49, %r49, 1;
	setp.ne.s32 	%p9, %r49, %r44;
	@%p9 bra 	$L__BB1_11;
$L__BB1_13:
	bar.sync 	0;
	add.s32 	%r46, %r46, 1;
	setp.ne.s32 	%p10, %r46, %r27;
	@%p10 bra 	$L__BB1_9;
$L__BB1_14:
	ret;

}


// ===== COMPILED SASS (sm_100) =====

	.target	sm_100

	.elftype	@"ET_EXEC"


//--------------------- .note.nv.tkinfo           --------------------------
	.section	.note.nv.tkinfo,"",@"SHT_NOTE"
	.sectionflags	@"SHF_NOTE_NV_TKINFO"
	.tkinfo
        /*0018*/ 	.word	0x00000002
        /*0030*/ 	.string	""
        /*0030*/ 	.string	"ptxas"
        /*0030*/ 	.string	"Cuda compilation tools, release 13.0, V13.0.88"
        /*0030*/ 	.string	"Build cuda_13.0.r13.0/compiler.36424714_0"
        /*0030*/ 	.string	"-arch sm_100 -m 64 "



//--------------------- .note.nv.cuinfo           --------------------------
	.section	.note.nv.cuinfo,"",@"SHT_NOTE"
	.sectionflags	@"SHF_NOTE_NV_CUINFO"
        /*0018*/ 	.short	0x0002
        /*001a*/ 	.short	0x0064
        /*001c*/ 	.short	0x0082
	.zero		2


//--------------------- .nv.info                  --------------------------
	.section	.nv.info,"",@"SHT_CUDA_INFO"
	.align	4


	//----- nvinfo : EIATTR_REGCOUNT
	.align		4
        /*0000*/ 	.byte	0x04, 0x2f
        /*0002*/ 	.short	(.L_1 - .L_0)
	.align		4
.L_0:
        /*0004*/ 	.word	index@(_Z7fillOneiPf)
        /*0008*/ 	.word	0x0000000a


	//----- nvinfo : EIATTR_FRAME_SIZE
	.align		4
.L_1:
        /*000c*/ 	.byte	0x04, 0x11
        /*000e*/ 	.short	(.L_3 - .L_2)
	.align		4
.L_2:
        /*0010*/ 	.word	index@(_Z7fillOneiPf)
        /*0014*/ 	.word	0x00000000


	//----- nvinfo : EIATTR_REGCOUNT
	.align		4
.L_3:
        /*0018*/ 	.byte	0x04, 0x2f
        /*001a*/ 	.short	(.L_5 - .L_4)
	.align		4
.L_4:
        /*001c*/ 	.word	index@(_Z9prefixSumiPfif)
        /*0020*/ 	.word	0x00000012


	//----- nvinfo : EIATTR_FRAME_SIZE
	.align		4
.L_5:
        /*0024*/ 	.byte	0x04, 0x11
        /*0026*/ 	.short	(.L_7 - .L_6)
	.align		4
.L_6:
        /*0028*/ 	.word	index@(_Z9prefixSumiPfif)
        /*002c*/ 	.word	0x00000000


	//----- nvinfo : EIATTR_MIN_STACK_SIZE
	.align		4
.L_7:
        /*0030*/ 	.byte	0x04, 0x12
        /*0032*/ 	.short	(.L_9 - .L_8)
	.align		4
.L_8:
        /*0034*/ 	.word	index@(_Z9prefixSumiPfif)
        /*0038*/ 	.word	0x00000000


	//----- nvinfo : EIATTR_MIN_STACK_SIZE
	.align		4
.L_9:
        /*003c*/ 	.byte	0x04, 0x12
        /*003e*/ 	.short	(.L_11 - .L_10)
	.align		4
.L_10:
        /*0040*/ 	.word	index@(_Z7fillOneiPf)
        /*0044*/ 	.word	0x00000000
.L_11:


//--------------------- .nv.compat                --------------------------
	.section	.nv.compat,"",@"SHT_CUDA_COMPAT_INFO"
	.align	4
        /*0000*/ 	.byte	0x02, 0x09, 0x00, 0x00, 0x02, 0x02, 0x01, 0x00, 0x02, 0x05, 0x05, 0x00, 0x03, 0x07, 0x01, 0x01
        /*0010*/ 	.byte	0x02, 0x03, 0x00, 0x00, 0x02, 0x06, 0x01, 0x00, 0x04, 0x0b, 0x08, 0x00, 0x09, 0x00, 0x00, 0x00
        /*0020*/ 	.byte	0x00, 0x00, 0x00, 0x00


//--------------------- .nv.info._Z9prefixSumiPfif --------------------------
	.section	.nv.info._Z9prefixSumiPfif,"",@"SHT_CUDA_INFO"
	.sectionflags	@""
	.align	4


	//----- nvinfo : EIATTR_CUDA_API_VERSION
	.align		4
        /*0000*/ 	.byte	0x04, 0x37
        /*0002*/ 	.short	(.L_13 - .L_12)
.L_12:
        /*0004*/ 	.word	0x00000082


	//----- nvinfo : EIATTR_KPARAM_INFO
	.align		4
.L_13:
        /*0008*/ 	.byte	0x04, 0x17
        /*000a*/ 	.short	(.L_15 - .L_14)
.L_14:
        /*000c*/ 	.word	0x00000000
        /*0010*/ 	.short	0x0003
        /*0012*/ 	.short	0x0014
        /*0014*/ 	.byte	0x00, 0xf0, 0x11, 0x00


	//----- nvinfo : EIATTR_KPARAM_INFO
	.align		4
.L_15:
        /*0018*/ 	.byte	0x04, 0x17
        /*001a*/ 	.short	(.L_17 - .L_16)
.L_16:
        /*001c*/ 	.word	0x00000000
        /*0020*/ 	.short	0x0002
        /*0022*/ 	.short	0x0010
        /*0024*/ 	.byte	0x00, 0xf0, 0x11, 0x00


	//----- nvinfo : EIATTR_KPARAM_INFO
	.align		4
.L_17:
        /*0028*/ 	.byte	0x04, 0x17
        /*002a*/ 	.short	(.L_19 - .L_18)
.L_18:
        /*002c*/ 	.word	0x00000000
        /*0030*/ 	.short	0x0001
        /*0032*/ 	.short	0x0008
        /*0034*/ 	.byte	0x00, 0xf5, 0x21, 0x00


	//----- nvinfo : EIATTR_KPARAM_INFO
	.align		4
.L_19:
        /*0038*/ 	.byte	0x04, 0x17
        /*003a*/ 	.short	(.L_21 - .L_20)
.L_20:
        /*003c*/ 	.word	0x00000000
        /*0040*/ 	.short	0x0000
        /*0042*/ 	.short	0x0000
        /*0044*/ 	.byte	0x00, 0xf0, 0x11, 0x00


	//----- nvinfo : EIATTR_SPARSE_MMA_MASK
	.align		4
.L_21:
        /*0048*/ 	.byte	0x03, 0x50
        /*004a*/ 	.short	0x0000


	//----- nvinfo : EIATTR_MAXREG_COUNT
	.align		4
        /*004c*/ 	.byte	0x03, 0x1b
        /*004e*/ 	.short	0x00ff


	//----- nvinfo : EIATTR_NUM_BARRIERS
	.align		4
        /*0050*/ 	.byte	0x02, 0x4c
        /*0052*/ 	.byte	0x01
	.zero		1


	//----- nvinfo : EIATTR_MERCURY_ISA_VERSION
	.align		4
        /*0054*/ 	.byte	0x03, 0x5f
        /*0056*/ 	.short	0x0101


	//----- nvinfo : EIATTR_VRC_CTA_INIT_COUNT
	.align		4
        /*0058*/ 	.byte	0x02, 0x4a
	.zero		1
	.zero		1


	//----- nvinfo : EIATTR_EXIT_INSTR_OFFSETS
	.align		4
        /*005c*/ 	.byte	0x04, 0x1c
        /*005e*/ 	.short	(.L_23 - .L_22)


	//   ....[0]....
.L_22:
        /*0060*/ 	.word	0x00000320


	//   ....[1]....
        /*0064*/ 	.word	0x00000570


	//----- nvinfo : EIATTR_CRS_STACK_SIZE
	.align		4
.L_23:
        /*0068*/ 	.byte	0x04, 0x1e
        /*006a*/ 	.short	(.L_25 - .L_24)
.L_24:
        /*006c*/ 	.word	0x00000000


	//----- nvinfo : EIATTR_CBANK_PARAM_SIZE
	.align		4
.L_25:
        /*0070*/ 	.byte	0x03, 0x19
        /*0072*/ 	.short	0x0018


	//----- nvinfo : EIATTR_PARAM_CBANK
	.align		4
        /*0074*/ 	.byte	0x04, 0x0a
        /*0076*/ 	.short	(.L_27 - .L_26)
	.align		4
.L_26:
        /*0078*/ 	.word	index@(.nv.constant0._Z9prefixSumiPfif)
        /*007c*/ 	.short	0x0380
        /*007e*/ 	.short	0x0018


	//----- nvinfo : EIATTR_SW_WAR
	.align		4
.L_27:
        /*0080*/ 	.byte	0x04, 0x36
        /*0082*/ 	.short	(.L_29 - .L_28)
.L_28:
        /*0084*/ 	.word	0x00000008
.L_29:


//--------------------- .nv.info._Z7fillOneiPf    --------------------------
	.section	.nv.info._Z7fillOneiPf,"",@"SHT_CUDA_INFO"
	.sectionflags	@""
	.align	4


	//----- nvinfo : EIATTR_CUDA_API_VERSION
	.align		4
        /*0000*/ 	.byte	0x04, 0x37
        /*0002*/ 	.short	(.L_31 - .L_30)
.L_30:
        /*0004*/ 	.word	0x00000082


	//----- nvinfo : EIATTR_KPARAM_INFO
	.align		4
.L_31:
        /*0008*/ 	.byte	0x04, 0x17
        /*000a*/ 	.short	(.L_33 - .L_32)
.L_32:
        /*000c*/ 	.word	0x00000000
        /*0010*/ 	.short	0x0001
        /*0012*/ 	.short	0x0008
        /*0014*/ 	.byte	0x00, 0xf5, 0x21, 0x00


	//----- nvinfo : EIATTR_KPARAM_INFO
	.align		4
.L_33:
        /*0018*/ 	.byte	0x04, 0x17
        /*001a*/ 	.short	(.L_35 - .L_34)
.L_34:
        /*001c*/ 	.word	0x00000000
        /*0020*/ 	.short	0x0000
        /*0022*/ 	.short	0x0000
        /*0024*/ 	.byte	0x00, 0xf0, 0x11, 0x00


	//----- nvinfo : EIATTR_SPARSE_MMA_MASK
	.align		4
.L_35:
        /*0028*/ 	.byte	0x03, 0x50
        /*002a*/ 	.short	0x0000


	//----- nvinfo : EIATTR_MAXREG_COUNT
	.align		4
        /*002c*/ 	.byte	0x03, 0x1b
        /*002e*/ 	.short	0x00ff


	//----- nvinfo : EIATTR_MERCURY_ISA_VERSION
	.align		4
        /*0030*/ 	.byte	0x03, 0x5f
        /*0032*/ 	.short	0x0101


	//----- nvinfo : EIATTR_VRC_CTA_INIT_COUNT
	.align		4
        /*0034*/ 	.byte	0x02, 0x4a
	.zero		1
	.zero		1


	//----- nvinfo : EIATTR_EXIT_INSTR_OFFSETS
	.align		4
        /*0038*/ 	.byte	0x04, 0x1c
        /*003a*/ 	.short	(.L_37 - .L_36)


	//   ....[0]....
.L_36:
        /*003c*/ 	.word	0x00000070


	//   ....[1]....
        /*0040*/ 	.word	0x000000d0


	//----- nvinfo : EIATTR_CBANK_PARAM_SIZE
	.align		4
.L_37:
        /*0044*/ 	.byte	0x03, 0x19
        /*0046*/ 	.short	0x0010


	//----- nvinfo : EIATTR_PARAM_CBANK
	.align		4
        /*0048*/ 	.byte	0x04, 0x0a
        /*004a*/ 	.short	(.L_39 - .L_38)
	.align		4
.L_38:
        /*004c*/ 	.word	index@(.nv.constant0._Z7fillOneiPf)
        /*0050*/ 	.short	0x0380
        /*0052*/ 	.short	0x0010


	//----- nvinfo : EIATTR_SW_WAR
	.align		4
.L_39:
        /*0054*/ 	.byte	0x04, 0x36
        /*0056*/ 	.short	(.L_41 - .L_40)
.L_40:
        /*0058*/ 	.word	0x00000008
.L_41:


//--------------------- .nv.callgraph             --------------------------
	.section	.nv.callgraph,"",@"SHT_CUDA_CALLGRAPH"
	.align	4
	.sectionentsize	8
	.align		4
        /*0000*/ 	.word	0x00000000
	.align		4
        /*0004*/ 	.word	0xffffffff
	.align		4
        /*0008*/ 	.word	0x00000000
	.align		4
        /*000c*/ 	.word	0xfffffffe
	.align		4
        /*0010*/ 	.word	0x00000000
	.align		4
        /*0014*/ 	.word	0xfffffffd
	.align		4
        /*0018*/ 	.word	0x00000000
	.align		4
        /*001c*/ 	.word	0xfffffffc


//--------------------- .text._Z9prefixSumiPfif   --------------------------
	.section	.text._Z9prefixSumiPfif,"ax",@progbits
	.align	128
        .global         _Z9prefixSumiPfif
        .type           _Z9prefixSumiPfif,@function
        .size           _Z9prefixSumiPfif,(.L_x_11 - _Z9prefixSumiPfif)
        .other          _Z9prefixSumiPfif,@"STO_CUDA_ENTRY STV_DEFAULT"
_Z9prefixSumiPfif:
.text._Z9prefixSumiPfif:
[----:B------:R-:W-:Y:S01]  /*0000*/  LDC R1, c[0x0][0x37c] ;  /* 0x0000df00ff017b82 */ /* 0x000fe20000000800 */
[----:B------:R-:W0:Y:S01]  /*0010*/  LDCU.64 UR8, c[0x0][0x390] ;  /* 0x00007200ff0877ac */ /* 0x000e220008000a00 */
[----:B------:R-:W1:Y:S06]  /*0020*/  S2R R3, SR_TID.X ;  /* 0x0000000000037919 */ /* 0x000e6c0000002100 */
[----:B------:R-:W1:Y:S01]  /*0030*/  S2UR UR4, SR_CTAID.X ;  /* 0x00000000000479c3 */ /* 0x000e620000002500 */
[----:B------:R-:W-:Y:S01]  /*0040*/  IMAD.MOV.U32 R2, RZ, RZ, 0x1 ;  /* 0x00000001ff027424 */ /* 0x000fe200078e00ff */
[----:B------:R-:W2:Y:S06]  /*0050*/  LDCU.64 UR6, c[0x0][0x358] ;  /* 0x00006b00ff0677ac */ /* 0x000eac0008000a00 */
[----:B------:R-:W1:Y:S01]  /*0060*/  LDC R0, c[0x0][0x360] ;  /* 0x0000d800ff007b82 */ /* 0x000e620000000800 */
[----:B0-----:R-:W-:Y:S01]  /*0070*/  IMAD.U32 R5, RZ, RZ, UR8 ;  /* 0x00000008ff057e24 */ /* 0x001fe2000f8e00ff */
[----:B------:R-:W0:Y:S04]  /*0080*/  F2I.CEIL.NTZ R4, UR9 ;  /* 0x0000000900047d05 */ /* 0x000e28000820b100 */
[----:B------:R-:W-:Y:S01]  /*0090*/  ISETP.GE.AND P0, PT, R5, 0x1, PT ;  /* 0x000000010500780c */ /* 0x000fe20003f06270 */
[----:B-1----:R-:W-:-:S12]  /*00a0*/  IMAD R3, R0, UR4, R3 ;  /* 0x0000000400037c24 */ /* 0x002fd8000f8e0203 */
[----:B0-2---:R-:W-:Y:S05]  /*00b0*/  @!P0 BRA `(.L_x_0) ;  /* 0x0000000000948947 */ /* 0x005fea0003800000 */
[----:B------:R-:W-:Y:S01]  /*00c0*/  IMAD.MOV.U32 R2, RZ, RZ, 0x1 ;  /* 0x00000001ff027424 */ /* 0x000fe200078e00ff */
[----:B------:R-:W-:-:S06]  /*00d0*/  UMOV UR4, URZ ;  /* 0x000000ff00047c82 */ /* 0x000fcc0008000000 */
.L_x_4:
[----:B------:R-:W-:-:S13]  /*00e0*/  ISETP.GE.AND P0, PT, R4, 0x1, PT ;  /* 0x000000010400780c */ /* 0x000fda0003f06270 */
[----:B0--3--:R-:W-:Y:S05]  /*00f0*/  @!P0 BRA `(.L_x_1) ;  /* 0x0000000000608947 */ /* 0x009fea0003800000 */
[----:B------:R-:W0:Y:S01]  /*0100*/  LDC.64 R6, c[0x0][0x388] ;  /* 0x0000e200ff067b82 */ /* 0x000e220000000a00 */
[----:B------:R-:W-:Y:S01]  /*0110*/  BSSY.RECONVERGENT B0, `(.L_x_1) ;  /* 0x0000016000007945 */ /* 0x000fe20003800200 */
[----:B------:R-:W-:Y:S01]  /*0120*/  IMAD.SHL.U32 R15, R2, 0x2, RZ ;  /* 0x00000002020f7824 */ /* 0x000fe200078e00ff */
[----:B------:R-:W-:Y:S01]  /*0130*/  SHF.R.S32.HI R14, RZ, 0x1f, R2 ;  /* 0x0000001fff0e7819 */ /* 0x000fe20000011402 */
[----:B------:R-:W-:Y:S01]  /*0140*/  IMAD.MOV.U32 R5, RZ, RZ, RZ ;  /* 0x000000ffff057224 */ /* 0x000fe200078e00ff */
[----:B------:R-:W1:Y:S01]  /*0150*/  LDCU UR5, c[0x0][0x380] ;  /* 0x00007000ff0577ac */ /* 0x000e620008000800 */
[----:B------:R-:W2:Y:S05]  /*0160*/  LDCU.64 UR8, c[0x0][0x388] ;  /* 0x00007100ff0877ac */ /* 0x000eaa0008000a00 */
.L_x_3:
[----:B---3--:R-:W-:-:S04]  /*0170*/  IMAD R8, R0, R5, R3 ;  /* 0x0000000500087224 */ /* 0x008fc800078e0203 */
[----:B------:R-:W-:-:S05]  /*0180*/  IMAD R9, R15, R8, RZ ;  /* 0x000000080f097224 */ /* 0x000fca00078e02ff */
[----:B-1----:R-:W-:-:S13]  /*0190*/  ISETP.GT.AND P0, PT, R9, UR5, PT ;  /* 0x0000000509007c0c */ /* 0x002fda000bf04270 */
[----:B------:R-:W-:Y:S05]  /*01a0*/  @P0 BRA `(.L_x_2) ;  /* 0x0000000000300947 */ /* 0x000fea0003800000 */
[----:B------:R-:W-:-:S04]  /*01b0*/  IADD3 R11, P0, PT, R9, -R2, RZ ;  /* 0x80000002090b7210 */ /* 0x000fc80007f1e0ff */
[C---:B------:R-:W-:Y:S01]  /*01c0*/  LEA.HI.X.SX32 R12, R9.reuse, ~R14, 0x1, P0 ;  /* 0x8000000e090c7211 */ /* 0x040fe200000f0eff */
[----:B0-----:R-:W-:Y:S01]  /*01d0*/  IMAD.WIDE R8, R9, 0x4, R6 ;  /* 0x0000000409087825 */ /* 0x001fe200078e0206 */
[----:B--2---:R-:W-:-:S04]  /*01e0*/  LEA R10, P0, R11, UR8, 0x2 ;  /* 0x000000080b0a7c11 */ /* 0x004fc8000f8010ff */
[----:B------:R-:W-:Y:S02]  /*01f0*/  LEA.HI.X R11, R11, UR9, R12, 0x2, P0 ;  /* 0x000000090b0b7c11 */ /* 0x000fe400080f140c */
[----:B------:R-:W2:Y:S04]  /*0200*/  LDG.E R12, desc[UR6][R8.64+-0x4] ;  /* 0xfffffc06080c7981 */ /* 0x000ea8000c1e1900 */
[----:B------:R-:W2:Y:S01]  /*0210*/  LDG.E R11, desc[UR6][R10.64+-0x4] ;  /* 0xfffffc060a0b7981 */ /* 0x000ea2000c1e1900 */
[----:B------:R-:W-:-:S05]  /*0220*/  VIADD R5, R5, 0x1 ;  /* 0x0000000105057836 */ /* 0x000fca0000000000 */
[----:B------:R-:W-:Y:S01]  /*0230*/  ISETP.NE.AND P0, PT, R5, R4, PT ;  /* 0x000000040500720c */ /* 0x000fe20003f05270 */
[----:B--2---:R-:W-:-:S05]  /*0240*/  FADD R13, R12, R11 ;  /* 0x0000000b0c0d7221 */ /* 0x004fca0000000000 */
[----:B------:R3:W-:Y:S07]  /*0250*/  STG.E desc[UR6][R8.64+-0x4], R13 ;  /* 0xfffffc0d08007986 */ /* 0x0007ee000c101906 */
[----:B------:R-:W-:Y:S05]  /*0260*/  @P0 BRA `(.L_x_3) ;  /* 0xfffffffc00c00947 */ /* 0x000fea000383ffff */
.L_x_2:
[----:B--2---:R-:W-:Y:S05]  /*0270*/  BSYNC.RECONVERGENT B0 ;  /* 0x0000000000007941 */ /* 0x004fea0003800200 */
.L_x_1:
[----:B------:R-:W1:Y:S01]  /*0280*/  LDC R5, c[0x0][0x390] ;  /* 0x0000e400ff057b82 */ /* 0x000e620000000800 */
[----:B------:R-:W-:Y:S01]  /*0290*/  I2FP.F32.S32 R4, R4 ;  /* 0x0000000400047245 */ /* 0x000fe20000201400 */
[----:B------:R-:W-:Y:S01]  /*02a0*/  UIADD3 UR4, UPT, UPT, UR4, 0x1, URZ ;  /* 0x0000000104047890 */ /* 0x000fe2000fffe0ff */
[----:B------:R-:W-:-:S03]  /*02b0*/  IMAD.SHL.U32 R2, R2, 0x2, RZ ;  /* 0x0000000202027824 */ /* 0x000fc600078e00ff */
[----:B------:R-:W-:-:S06]  /*02c0*/  FMUL R4, R4, 0.5 ;  /* 0x3f00000004047820 */ /* 0x000fcc0000400000 */
[----:B------:R-:W2:Y:S01]  /*02d0*/  F2I.CEIL.NTZ R4, R4 ;  /* 0x0000000400047305 */ /* 0x000ea2000020b100 */
[----:B------:R-:W-:Y:S01]  /*02e0*/  BAR.SYNC.DEFER_BLOCKING 0x0 ;  /* 0x0000000000007b1d */ /* 0x000fe20000010000 */
[----:B-1----:R-:W-:-:S13]  /*02f0*/  ISETP.NE.AND P0, PT, R5, UR4, PT ;  /* 0x0000000405007c0c */ /* 0x002fda000bf05270 */
[----:B--2---:R-:W-:Y:S05]  /*0300*/  @P0 BRA `(.L_x_4) ;  /* 0xfffffffc00740947 */ /* 0x004fea000383ffff */
.L_x_0:
[----:B------:R-:W-:-:S13]  /*0310*/  ISETP.GE.AND P0, PT, R5, 0x1, PT ;  /* 0x000000010500780c */ /* 0x000fda0003f06270 */
[----:B------:R-:W-:Y:S05]  /*0320*/  @!P0 EXIT ;  /* 0x000000000000894d */ /* 0x000fea0003800000 */
[----:B------:R-:W-:-:S05]  /*0330*/  UMOV UR4, URZ ;  /* 0x000000ff00047c82 */ /* 0x000fca0008000000 */
.L_x_8:
[----:B------:R-:W1:Y:S01]  /*0340*/  LDCU UR5, c[0x0][0x390] ;  /* 0x00007200ff0577ac */ /* 0x000e620008000800 */
[----:B------:R-:W-:Y:S02]  /*0350*/  IMAD.SHL.U32 R4, R4, 0x2, RZ ;  /* 0x0000000204047824 */ /* 0x000fe400078e00ff */
[--C-:B------:R-:W-:Y:S01]  /*0360*/  IMAD.MOV.U32 R5, RZ, RZ, R2.reuse ;  /* 0x000000ffff057224 */ /* 0x100fe200078e0002 */
[----:B------:R-:W-:Y:S01]  /*0370*/  UIADD3 UR4, UPT, UPT, UR4, 0x1, URZ ;  /* 0x0000000104047890 */ /* 0x000fe2000fffe0ff */
[----:B------:R-:W-:Y:S02]  /*0380*/  SHF.R.S32.HI R2, RZ, 0x1, R2 ;  /* 0x00000001ff027819 */ /* 0x000fe40000011402 */
[----:B------:R-:W-:Y:S01]  /*0390*/  ISETP.GE.AND P0, PT, R4, 0x1, PT ;  /* 0x000000010400780c */ /* 0x000fe20003f06270 */
[----:B-1----:R-:W-:-:S12]  /*03a0*/  UISETP.NE.AND UP0, UPT, UR4, UR5, UPT ;  /* 0x000000050400728c */ /* 0x002fd8000bf05270 */
[----:B----4-:R-:W-:Y:S05]  /*03b0*/  @!P0 BRA `(.L_x_5) ;  /* 0x0000000000648947 */ /* 0x010fea0003800000 */
[----:B0-----:R-:W0:Y:S01]  /*03c0*/  LDC.64 R6, c[0x0][0x388] ;  /* 0x0000e200ff067b82 */ /* 0x001e220000000a00 */
[----:B------:R-:W-:Y:S01]  /*03d0*/  BSSY.RECONVERGENT B0, `(.L_x_5) ;  /* 0x0000017000007945 */ /* 0x000fe20003800200 */
[----:B------:R-:W-:Y:S01]  /*03e0*/  LOP3.LUT R15, R5, 0xfffffffe, RZ, 0xc0, !PT ;  /* 0xfffffffe050f7812 */ /* 0x000fe200078ec0ff */
[----:B------:R-:W-:Y:S01]  /*03f0*/  IMAD.MOV.U32 R5, RZ, RZ, RZ ;  /* 0x000000ffff057224 */ /* 0x000fe200078e00ff */
[----:B------:R-:W-:Y:S01]  /*0400*/  SHF.R.S32.HI R14, RZ, 0x1f, R2 ;  /* 0x0000001fff0e7819 */ /* 0x000fe20000011402 */
[----:B------:R-:W1:Y:S01]  /*0410*/  LDCU UR5, c[0x0][0x380] ;  /* 0x00007000ff0577ac */ /* 0x000e620008000800 */
[----:B------:R-:W2:Y:S05]  /*0420*/  LDCU.64 UR8, c[0x0][0x388] ;  /* 0x00007100ff0877ac */ /* 0x000eaa0008000a00 */
.L_x_7:
[----:B---34-:R-:W-:-:S04]  /*0430*/  IMAD R8, R0, R5, R3 ;  /* 0x0000000500087224 */ /* 0x018fc800078e0203 */
[----:B------:R-:W-:-:S05]  /*0440*/  IMAD R11, R15, R8, RZ ;  /* 0x000000080f0b7224 */ /* 0x000fca00078e02ff */
[----:B------:R-:W-:-:S04]  /*0450*/  IADD3 R8, PT, PT, R11, -0x1, R2 ;  /* 0xffffffff0b087810 */ /* 0x000fc80007ffe002 */
[----:B-1----:R-:W-:-:S13]  /*0460*/  ISETP.GE.AND P0, PT, R8, UR5, PT ;  /* 0x0000000508007c0c */ /* 0x002fda000bf06270 */
[----:B------:R-:W-:Y:S05]  /*0470*/  @P0 BRA `(.L_x_6) ;  /* 0x0000000000300947 */ /* 0x000fea0003800000 */
[----:B------:R-:W-:-:S04]  /*0480*/  IADD3 R9, P0, PT, R11, R2, RZ ;  /* 0x000000020b097210 */ /* 0x000fc80007f1e0ff */
[C---:B------:R-:W-:Y:S01]  /*0490*/  LEA.HI.X.SX32 R12, R11.reuse, R14, 0x1, P0 ;  /* 0x0000000e0b0c7211 */ /* 0x040fe200000f0eff */
[----:B0-----:R-:W-:Y:S01]  /*04a0*/  IMAD.WIDE R10, R11, 0x4, R6 ;  /* 0x000000040b0a7825 */ /* 0x001fe200078e0206 */
[----:B--2---:R-:W-:-:S04]  /*04b0*/  LEA R8, P0, R9, UR8, 0x2 ;  /* 0x0000000809087c11 */ /* 0x004fc8000f8010ff */
[----:B------:R-:W-:Y:S01]  /*04c0*/  LEA.HI.X R9, R9, UR9, R12, 0x2, P0 ;  /* 0x0000000909097c11 */ /* 0x000fe200080f140c */
[----:B------:R-:W2:Y:S04]  /*04d0*/  LDG.E R11, desc[UR6][R10.64+-0x4] ;  /* 0xfffffc060a0b7981 */ /* 0x000ea8000c1e1900 */
[----:B------:R-:W2:Y:S01]  /*04e0*/  LDG.E R12, desc[UR6][R8.64+-0x4] ;  /* 0xfffffc06080c7981 */ /* 0x000ea2000c1e1900 */
[----:B------:R-:W-:-:S05]  /*04f0*/  VIADD R5, R5, 0x1 ;  /* 0x0000000105057836 */ /* 0x000fca0000000000 */
[----:B------:R-:W-:Y:S01]  /*0500*/  ISETP.NE.AND P0, PT, R5, R4, PT ;  /* 0x000000040500720c */ /* 0x000fe20003f05270 */
[----:B--2---:R-:W-:-:S05]  /*0510*/  FADD R13, R12, R11 ;  /* 0x0000000b0c0d7221 */ /* 0x004fca0000000000 */
[----:B------:R4:W-:Y:S07]  /*0520*/  STG.E desc[UR6][R8.64+-0x4], R13 ;  /* 0xfffffc0d08007986 */ /* 0x0009ee000c101906 */
[----:B------:R-:W-:Y:S05]  /*0530*/  @P0 BRA `(.L_x_7) ;  /* 0xfffffffc00bc0947 */ /* 0x000fea000383ffff */
.L_x_6:
[----:B--2---:R-:W-:Y:S05]  /*0540*/  BSYNC.RECONVERGENT B0 ;  /* 0x0000000000007941 */ /* 0x004fea0003800200 */
.L_x_5:
[----:B------:R-:W-:Y:S06]  /*0550*/  BAR.SYNC.DEFER_BLOCKING 0x0 ;  /* 0x0000000000007b1d */ /* 0x000fec0000010000 */
[----:B------:R-:W-:Y:S05]  /*0560*/  BRA.U UP0, `(.L_x_8) ;  /* 0xfffffffd00747547 */ /* 0x000fea000b83ffff */
[----:B------:R-:W-:Y:S05]  /*0570*/  EXIT ;  /* 0x000000000000794d */ /* 0x000fea0003800000 */
.L_x_9:
[----:B------:R-:W-:-:S00]  /*0580*/  BRA `(.L_x_9) ;  /* 0xfffffffc00fc7947 */ /* 0x000fc0000383ffff */
[----:B------:R-:W-:-:S00]  /*0590*/  NOP ;  /* 0x0000000000007918 */ /* 0x000fc00000000000 */
        /* <DEDUP_REMOVED lines=14> */
.L_x_11:


//--------------------- .text._Z7fillOneiPf       --------------------------
	.section	.text._Z7fillOneiPf,"ax",@progbits
	.align	128
        .global         _Z7fillOneiPf
        .type           _Z7fillOneiPf,@function
        .size           _Z7fillOneiPf,(.L_x_12 - _Z7fillOneiPf)
        .other          _Z7fillOneiPf,@"STO_CUDA_ENTRY STV_DEFAULT"
_Z7fillOneiPf:
.text._Z7fillOneiPf:
[----:B------:R-:W-:Y:S01]  /*0000*/  LDC R1, c[0x0][0x37c] ;  /* 0x0000df00ff017b82 */ /* 0x000fe20000000800 */
[----:B------:R-:W0:Y:S07]  /*0010*/  S2R R0, SR_TID.X ;  /* 0x0000000000007919 */ /* 0x000e2e0000002100 */
[----:B------:R-:W0:Y:S01]  /*0020*/  S2UR UR4, SR_CTAID.X ;  /* 0x00000000000479c3 */ /* 0x000e220000002500 */
[----:B------:R-:W1:Y:S07]  /*0030*/  LDCU UR5, c[0x0][0x380] ;  /* 0x00007000ff0577ac */ /* 0x000e6e0008000800 */
[----:B------:R-:W0:Y:S02]  /*0040*/  LDC R5, c[0x0][0x360] ;  /* 0x0000d800ff057b82 */ /* 0x000e240000000800 */
[----:B0-----:R-:W-:-:S05]  /*0050*/  IMAD R5, R5, UR4, R0 ;  /* 0x0000000405057c24 */ /* 0x001fca000f8e0200 */
[----:B-1----:R-:W-:-:S13]  /*0060*/  ISETP.GE.AND P0, PT, R5, UR5, PT ;  /* 0x0000000505007c0c */ /* 0x002fda000bf06270 */
[----:B------:R-:W-:Y:S05]  /*0070*/  @P0 EXIT ;  /* 0x000000000000094d */ /* 0x000fea0003800000 */
[----:B------:R-:W0:Y:S01]  /*0080*/  LDC.64 R2, c[0x0][0x388] ;  /* 0x0000e200ff027b82 */ /* 0x000e220000000a00 */
[----:B------:R-:W1:Y:S01]  /*0090*/  LDCU.64 UR4, c[0x0][0x358] ;  /* 0x00006b00ff0477ac */ /* 0x000e620008000a00 */
[----:B------:R-:W-:Y:S02]  /*00a0*/  HFMA2 R7, -RZ, RZ, 1.875, 0 ;  /* 0x3f800000ff077431 */ /* 0x000fe400000001ff */
[----:B0-----:R-:W-:-:S05]  /*00b0*/  IMAD.WIDE R2, R5, 0x4, R2 ;  /* 0x0000000405027825 */ /* 0x001fca00078e0202 */
[----:B-1----:R-:W-:Y:S01]  /*00c0*/  STG.E desc[UR4][R2.64], R7 ;  /* 0x0000000702007986 */ /* 0x002fe2000c101904 */
[----:B------:R-:W-:Y:S05]  /*00d0*/  EXIT ;  /* 0x000000000000794d */ /* 0x000fea0003800000 */
.L_x_10:
        /* <DEDUP_REMOVED lines=10> */
.L_x_12:


//--------------------- .nv.shared.reserved.0     --------------------------
	.section	.nv.shared.reserved.0,"aw",@nobits
	.weak		__nv_reservedSMEM_offset_0_alias
	.size		__nv_reservedSMEM_offset_0_alias, 0, 64
	.other		__nv_reservedSMEM_offset_0_alias,@"STO_CUDA_RESERVED_SHARED STV_DEFAULT"
__nv_reservedSMEM_offset_0_alias:
	.zero		0
	.zero		64


//--------------------- .nv.constant0._Z9prefixSumiPfif --------------------------
	.section	.nv.constant0._Z9prefixSumiPfif,"a",@progbits
	.sectionflags	@""
	.align	4
.nv.constant0._Z9prefixSumiPfif:
	.zero		920


//--------------------- .nv.constant0._Z7fillOneiPf --------------------------
	.section	.nv.constant0._Z7fillOneiPf,"a",@progbits
	.sectionflags	@""
	.align	4
.nv.constant0._Z7fillOneiPf:
	.zero		912


//--------------------- SYMBOLS --------------------------

	.type		.nv.reservedSmem.offset0,@object
	.size		.nv.reservedSmem.offset0,0x4
